	.headerflags	@"EF_CUDA_TEXMODE_UNIFIED EF_CUDA_64BIT_ADDRESS EF_CUDA_ACCELERATORS EF_CUDA_SM90 EF_CUDA_VIRTUAL_SM(EF_CUDA_SM90)"
	.elftype	@"ET_EXEC"


//--------------------- .nv.info                  --------------------------
	.section	.nv.info,"",@"SHT_CUDA_INFO"
	.align	4


	//----- nvinfo : EIATTR_REGCOUNT
	.align		4
        /*0000*/ 	.byte	0x04, 0x2f
        /*0002*/ 	.short	(.L_3 - .L_2)
	.align		4
.L_2:
        /*0004*/ 	.word	index@(triton_poi_fused_div_7)
        /*0008*/ 	.word	0x00000019


	//----- nvinfo : EIATTR_MIN_STACK_SIZE
	.align		4
.L_3:
        /*000c*/ 	.byte	0x04, 0x12
        /*000e*/ 	.short	(.L_5 - .L_4)
	.align		4
.L_4:
        /*0010*/ 	.word	index@(triton_poi_fused_div_7)
        /*0014*/ 	.word	0x00000000


	//----- nvinfo : EIATTR_FRAME_SIZE
	.align		4
.L_5:
        /*0018*/ 	.byte	0x04, 0x11
        /*001a*/ 	.short	(.L_7 - .L_6)
	.align		4
.L_6:
        /*001c*/ 	.word	index@(triton_poi_fused_div_7)
        /*0020*/ 	.word	0x00000000


	//----- nvinfo : EIATTR_MIN_STACK_SIZE
	.align		4
.L_7:
        /*0024*/ 	.byte	0x04, 0x12
        /*0026*/ 	.short	(.L_9 - .L_8)
	.align		4
.L_8:
        /*0028*/ 	.word	index@(triton_poi_fused_div_7)
        /*002c*/ 	.word	0x00000000
.L_9:


//--------------------- .nv.info.triton_poi_fused_div_7 --------------------------
	.section	.nv.info.triton_poi_fused_div_7,"",@"SHT_CUDA_INFO"
	.sectionflags	@""
	.align	4


	//----- nvinfo : EIATTR_CUDA_API_VERSION
	.align		4
        /*0000*/ 	.byte	0x04, 0x37
        /*0002*/ 	.short	(.L_11 - .L_10)
.L_10:
        /*0004*/ 	.word	0x0000007c


	//----- nvinfo : EIATTR_KPARAM_INFO
	.align		4
.L_11:
        /*0008*/ 	.byte	0x04, 0x17
        /*000a*/ 	.short	(.L_13 - .L_12)
.L_12:
        /*000c*/ 	.word	0x00000000
        /*0010*/ 	.short	0x0002
        /*0012*/ 	.short	0x0010
        /*0014*/ 	.byte	0x00, 0xf0, 0x11, 0x00


	//----- nvinfo : EIATTR_KPARAM_INFO
	.align		4
.L_13:
        /*0018*/ 	.byte	0x04, 0x17
        /*001a*/ 	.short	(.L_15 - .L_14)
.L_14:
        /*001c*/ 	.word	0x00000000
        /*0020*/ 	.short	0x0001
        /*0022*/ 	.short	0x0008
        /*0024*/ 	.byte	0x00, 0xf4, 0x21, 0x00


	//----- nvinfo : EIATTR_KPARAM_INFO
	.align		4
.L_15:
        /*0028*/ 	.byte	0x04, 0x17
        /*002a*/ 	.short	(.L_17 - .L_16)
.L_16:
        /*002c*/ 	.word	0x00000000
        /*0030*/ 	.short	0x0000
        /*0032*/ 	.short	0x0000
        /*0034*/ 	.byte	0x00, 0xf4, 0x21, 0x00


	//----- nvinfo : EIATTR_SPARSE_MMA_MASK
	.align		4
.L_17:
        /*0038*/ 	.byte	0x03, 0x50
        /*003a*/ 	.short	0x0000


	//----- nvinfo : EIATTR_MAXREG_COUNT
	.align		4
        /*003c*/ 	.byte	0x03, 0x1b
        /*003e*/ 	.short	0x00ff


	//----- nvinfo : EIATTR_EXIT_INSTR_OFFSETS
	.align		4
        /*0040*/ 	.byte	0x04, 0x1c
        /*0042*/ 	.short	(.L_19 - .L_18)


	//   ....[0]....
.L_18:
        /*0044*/ 	.word	0x000004c0


	//   ....[1]....
        /*0048*/ 	.word	0x000004e0


	//----- nvinfo : EIATTR_REQNTID
	.align		4
.L_19:
        /*004c*/ 	.byte	0x04, 0x10
        /*004e*/ 	.short	(.L_21 - .L_20)
.L_20:
        /*0050*/ 	.word	0x00000080
        /*0054*/ 	.word	0x00000001
        /*0058*/ 	.word	0x00000001


	//----- nvinfo : EIATTR_CBANK_PARAM_SIZE
	.align		4
.L_21:
        /*005c*/ 	.byte	0x03, 0x19
        /*005e*/ 	.short	0x0014


	//----- nvinfo : EIATTR_PARAM_CBANK
	.align		4
        /*0060*/ 	.byte	0x04, 0x0a
        /*0062*/ 	.short	(.L_23 - .L_22)
	.align		4
.L_22:
        /*0064*/ 	.word	index@(.nv.constant0.triton_poi_fused_div_7)
        /*0068*/ 	.short	0x0210
        /*006a*/ 	.short	0x0014


	//----- nvinfo : EIATTR_SW_WAR
	.align		4
.L_23:
        /*006c*/ 	.byte	0x04, 0x36
        /*006e*/ 	.short	(.L_25 - .L_24)
.L_24:
        /*0070*/ 	.word	0x00000008
.L_25:


//--------------------- .nv.callgraph             --------------------------
	.section	.nv.callgraph,"",@"SHT_CUDA_CALLGRAPH"
	.align	4
	.sectionentsize	8
	.align		4
        /*0000*/ 	.word	0x00000000
	.align		4
        /*0004*/ 	.word	0xffffffff
	.align		4
        /*0008*/ 	.word	0x00000000
	.align		4
        /*000c*/ 	.word	0xfffffffe
	.align		4
        /*0010*/ 	.word	0x00000000
	.align		4
        /*0014*/ 	.word	0xfffffffd
	.align		4
        /*0018*/ 	.word	0x00000000
	.align		4
        /*001c*/ 	.word	0xfffffffc


//--------------------- .nv.constant4             --------------------------
	.section	.nv.constant4,"a",@progbits
	.align	8
	.align		8
.nv.constant4:
        /*0000*/ 	.dword	_$_str
	.align		8
        /*0008*/ 	.dword	_$_str_$_2


//--------------------- .text.triton_poi_fused_div_7 --------------------------
	.section	.text.triton_poi_fused_div_7,"ax",@progbits
	.align	128
        .global         triton_poi_fused_div_7
        .type           triton_poi_fused_div_7,@function
        .size           triton_poi_fused_div_7,(.L_x_1 - triton_poi_fused_div_7)
        .other          triton_poi_fused_div_7,@"STO_CUDA_ENTRY STV_DEFAULT"
triton_poi_fused_div_7:
.text.triton_poi_fused_div_7:
[----:B------:R-:W0:Y:S02]  /*0000*/  LDC R1, c[0x0][0x28] ;  /* 0x00000a00ff017b82 */ /* 0x000e240000000800 */
[----:B------:R-:W1:Y:S01]  /*0010*/  S2R R0, SR_TID.X ;  /* 0x0000000000007919 */ /* 0x000e620000002100 */
[----:B------:R-:W2:Y:S01]  /*0020*/  LDC.64 R2, c[0x0][0x210] ;  /* 0x00008400ff027b82 */ /* 0x000ea20000000a00 */
[----:B------:R-:W-:Y:S01]  /*0030*/  ULDC.64 UR4, c[0x0][0x208] ;  /* 0x0000820000047ab9 */ /* 0x000fe20000000a00 */
[----:B------:R-:W3:Y:S01]  /*0040*/  S2R R5, SR_CTAID.X ;  /* 0x0000000000057919 */ /* 0x000ee20000002500 */
[----:B-1----:R-:W-:-:S04]  /*0050*/  SHF.L.U32 R0, R0, 0x1, RZ ;  /* 0x0000000100007819 */ /* 0x002fc800000006ff */
[----:B------:R-:W-:-:S04]  /*0060*/  LOP3.LUT R0, R0, 0xfe, RZ, 0xc0, !PT ;  /* 0x000000fe00007812 */ /* 0x000fc800078ec0ff */
[----:B---3--:R-:W-:-:S04]  /*0070*/  LEA R0, R5, R0, 0x8 ;  /* 0x0000000005007211 */ /* 0x008fc800078e40ff */
[----:B------:R-:W-:Y:S01]  /*0080*/  IADD3 R6, R0, 0x1, RZ ;  /* 0x0000000100067810 */ /* 0x000fe20007ffe0ff */
[C---:B------:R-:W-:Y:S01]  /*0090*/  IMAD.HI R4, R0.reuse, 0x55555556, RZ ;  /* 0x5555555600047827 */ /* 0x040fe200078e02ff */
[----:B------:R-:W-:-:S03]  /*00a0*/  ISETP.GE.AND P0, PT, R0, 0x120, PT ;  /* 0x000001200000780c */ /* 0x000fc60003f06270 */
[----:B------:R-:W-:Y:S01]  /*00b0*/  IMAD.HI R5, R6, 0x55555556, RZ ;  /* 0x5555555606057827 */ /* 0x000fe200078e02ff */
[----:B------:R-:W-:-:S04]  /*00c0*/  LEA.HI R4, R4, R4, RZ, 0x1 ;  /* 0x0000000404047211 */ /* 0x000fc800078f08ff */
[----:B------:R-:W-:Y:S01]  /*00d0*/  LEA.HI R5, R5, R5, RZ, 0x1 ;  /* 0x0000000505057211 */ /* 0x000fe200078f08ff */
[----:B------:R-:W-:-:S04]  /*00e0*/  IMAD R7, R4, 0x6, RZ ;  /* 0x0000000604077824 */ /* 0x000fc800078e02ff */
[----:B------:R-:W-:Y:S01]  /*00f0*/  IMAD R13, R5, 0x6, RZ ;  /* 0x00000006050d7824 */ /* 0x000fe200078e02ff */
[----:B------:R-:W-:Y:S02]  /*0100*/  IADD3 R15, R7, 0x2, RZ ;  /* 0x00000002070f7810 */ /* 0x000fe40007ffe0ff */
[----:B------:R-:W-:Y:S01]  /*0110*/  CS2R R4, SRZ ;  /* 0x0000000000047805 */ /* 0x000fe2000001ff00 */
[----:B--2---:R-:W-:Y:S01]  /*0120*/  IMAD.WIDE R10, R7, 0x4, R2 ;  /* 0x00000004070a7825 */ /* 0x004fe200078e0202 */
[----:B------:R-:W-:-:S03]  /*0130*/  IADD3 R17, R13, 0x2, RZ ;  /* 0x000000020d117810 */ /* 0x000fc60007ffe0ff */
[--C-:B------:R-:W-:Y:S01]  /*0140*/  IMAD.WIDE R14, R15, 0x4, R2.reuse ;  /* 0x000000040f0e7825 */ /* 0x100fe200078e0202 */
[----:B------:R-:W-:Y:S01]  /*0150*/  IADD3 R19, R7, 0x4, RZ ;  /* 0x0000000407137810 */ /* 0x000fe20007ffe0ff */
[----:B------:R-:W-:Y:S01]  /*0160*/  HFMA2.MMA R7, -RZ, RZ, 0, 0 ;  /* 0x00000000ff077435 */ /* 0x000fe200000001ff */
[----:B------:R-:W-:Y:S01]  /*0170*/  CS2R R8, SRZ ;  /* 0x0000000000087805 */ /* 0x000fe2000001ff00 */
[--C-:B------:R-:W-:Y:S01]  /*0180*/  IMAD.WIDE R16, R17, 0x4, R2.reuse ;  /* 0x0000000411107825 */ /* 0x100fe200078e0202 */
[----:B------:R1:W2:Y:S01]  /*0190*/  @!P0 LDG.E.EL R5, desc[UR4][R14.64] ;  /* 0x000000040e058981 */ /* 0x0002a2000c2e1900 */
[----:B------:R-:W-:Y:S02]  /*01a0*/  IADD3 R21, R13, 0x4, RZ ;  /* 0x000000040d157810 */ /* 0x000fe40007ffe0ff */
[--C-:B------:R-:W-:Y:S01]  /*01b0*/  IMAD.WIDE R18, R19, 0x4, R2.reuse ;  /* 0x0000000413127825 */ /* 0x100fe200078e0202 */
[----:B------:R3:W4:Y:S03]  /*01c0*/  @!P0 LDG.E.EL R4, desc[UR4][R10.64] ;  /* 0x000000040a048981 */ /* 0x000726000c2e1900 */
[----:B------:R-:W-:Y:S01]  /*01d0*/  IMAD.WIDE R12, R13, 0x4, R2 ;  /* 0x000000040d0c7825 */ /* 0x000fe200078e0202 */
[----:B------:R5:W4:Y:S01]  /*01e0*/  @!P0 LDG.E.EL R8, desc[UR4][R16.64] ;  /* 0x0000000410088981 */ /* 0x000b22000c2e1900 */
[----:B------:R-:W-:-:S02]  /*01f0*/  MOV R20, RZ ;  /* 0x000000ff00147202 */ /* 0x000fc40000000f00 */
[----:B-1----:R-:W-:Y:S01]  /*0200*/  IMAD.WIDE R14, R21, 0x4, R2 ;  /* 0x00000004150e7825 */ /* 0x002fe200078e0202 */
[----:B------:R-:W4:Y:S04]  /*0210*/  @!P0 LDG.E.EL R7, desc[UR4][R18.64] ;  /* 0x0000000412078981 */ /* 0x000f28000c2e1900 */
[----:B------:R-:W4:Y:S04]  /*0220*/  @!P0 LDG.E.EL R9, desc[UR4][R12.64] ;  /* 0x000000040c098981 */ /* 0x000f28000c2e1900 */
[----:B------:R-:W4:Y:S01]  /*0230*/  @!P0 LDG.E.EL R20, desc[UR4][R14.64] ;  /* 0x000000040e148981 */ /* 0x000f22000c2e1900 */
[----:B---3--:R-:W-:Y:S01]  /*0240*/  SHF.L.U32 R11, R0, 0x1, RZ ;  /* 0x00000001000b7819 */ /* 0x008fe200000006ff */
[----:B------:R-:W-:Y:S01]  /*0250*/  HFMA2.MMA R22, -RZ, RZ, 0, 0 ;  /* 0x00000000ff167435 */ /* 0x000fe200000001ff */
[----:B------:R-:W-:-:S02]  /*0260*/  SHF.L.U32 R21, R6, 0x1, RZ ;  /* 0x0000000106157819 */ /* 0x000fc400000006ff */
[----:B-----5:R-:W-:Y:S01]  /*0270*/  MOV R17, RZ ;  /* 0x000000ff00117202 */ /* 0x020fe20000000f00 */
[----:B------:R-:W-:-:S04]  /*0280*/  IMAD.WIDE R10, R11, 0x4, R2 ;  /* 0x000000040b0a7825 */ /* 0x000fc800078e0202 */
[----:B------:R-:W-:Y:S02]  /*0290*/  IMAD.WIDE R2, R21, 0x4, R2 ;  /* 0x0000000415027825 */ /* 0x000fe400078e0202 */
[----:B------:R-:W3:Y:S04]  /*02a0*/  @!P0 LDG.E.EL R22, desc[UR4][R10.64] ;  /* 0x000000040a168981 */ /* 0x000ee8000c2e1900 */
[----:B------:R1:W5:Y:S02]  /*02b0*/  @!P0 LDG.E.EL R17, desc[UR4][R2.64] ;  /* 0x0000000402118981 */ /* 0x000364000c2e1900 */
[----:B-1----:R-:W1:Y:S02]  /*02c0*/  LDC.64 R2, c[0x0][0x218] ;  /* 0x00008600ff027b82 */ /* 0x002e640000000a00 */
[----:B-1----:R-:W-:-:S04]  /*02d0*/  IMAD.WIDE R2, R0, 0x4, R2 ;  /* 0x0000000400027825 */ /* 0x002fc800078e0202 */
[----:B--2---:R-:W-:-:S04]  /*02e0*/  FMUL R5, R5, R5 ;  /* 0x0000000505057220 */ /* 0x004fc80000400000 */
[----:B----4-:R-:W-:Y:S01]  /*02f0*/  FFMA R4, R4, R4, R5 ;  /* 0x0000000404047223 */ /* 0x010fe20000000005 */
[----:B------:R-:W-:-:S03]  /*0300*/  FMUL R8, R8, R8 ;  /* 0x0000000808087220 */ /* 0x000fc60000400000 */
[----:B------:R-:W-:Y:S01]  /*0310*/  FFMA R4, R7, R7, R4 ;  /* 0x0000000707047223 */ /* 0x000fe20000000004 */
[----:B------:R-:W-:-:S03]  /*0320*/  FFMA R9, R9, R9, R8 ;  /* 0x0000000909097223 */ /* 0x000fc60000000008 */
[----:B------:R-:W1:Y:S01]  /*0330*/  MUFU.SQRT R5, R4 ;  /* 0x0000000400057308 */ /* 0x000e620000002000 */
[----:B------:R-:W-:-:S07]  /*0340*/  FFMA R9, R20, R20, R9 ;  /* 0x0000001414097223 */ /* 0x000fce0000000009 */
[----:B------:R-:W2:Y:S01]  /*0350*/  MUFU.SQRT R6, R9 ;  /* 0x0000000900067308 */ /* 0x000ea20000002000 */
[C---:B-1----:R-:W-:Y:S02]  /*0360*/  FSETP.GT.AND P2, PT, R5.reuse, 9.9999999600419720025e-13, PT ;  /* 0x2b8cbccc0500780b */ /* 0x042fe40003f44000 */
[----:B------:R-:W-:Y:S02]  /*0370*/  FSETP.NAN.AND P3, PT, R5, R5, PT ;  /* 0x000000050500720b */ /* 0x000fe40003f68000 */
[----:B--2---:R-:W-:-:S09]  /*0380*/  FSETP.GT.AND P1, PT, R6, 9.9999999600419720025e-13, PT ;  /* 0x2b8cbccc0600780b */ /* 0x004fd20003f24000 */
[----:B------:R-:W-:Y:S02]  /*0390*/  @!P2 FSEL R5, R5, 9.9999999600419720025e-13, P3 ;  /* 0x2b8cbccc0505a808 */ /* 0x000fe40001800000 */
[C---:B------:R-:W-:Y:S02]  /*03a0*/  FSETP.NAN.AND P3, PT, R6.reuse, R6, PT ;  /* 0x000000060600720b */ /* 0x040fe40003f68000 */
[----:B------:R-:W-:Y:S02]  /*03b0*/  FSETP.GT.AND P2, PT, R5, 8.50705917302346158658e+37, PT ;  /* 0x7e8000000500780b */ /* 0x000fe40003f44000 */
[----:B------:R-:W-:-:S04]  /*03c0*/  @!P1 FSEL R6, R6, 9.9999999600419720025e-13, P3 ;  /* 0x2b8cbccc06069808 */ /* 0x000fc80001800000 */
[C---:B------:R-:W-:Y:S02]  /*03d0*/  FSETP.GT.AND P1, PT, R6.reuse, 8.50705917302346158658e+37, PT ;  /* 0x7e8000000600780b */ /* 0x040fe40003f24000 */
[----:B------:R-:W-:Y:S02]  /*03e0*/  FSETP.GEU.AND P3, PT, R5, 1.175494350822287508e-38, PT ;  /* 0x008000000500780b */ /* 0x000fe40003f6e000 */
[----:B------:R-:W-:-:S03]  /*03f0*/  FSETP.GEU.AND P4, PT, R6, 1.175494350822287508e-38, PT ;  /* 0x008000000600780b */ /* 0x000fc60003f8e000 */
[----:B------:R-:W-:-:S06]  /*0400*/  @P2 FMUL R5, R5, 0.25 ;  /* 0x3e80000005052820 */ /* 0x000fcc0000400000 */
[----:B------:R-:W-:Y:S02]  /*0410*/  @P1 FMUL R6, R6, 0.25 ;  /* 0x3e80000006061820 */ /* 0x000fe40000400000 */
[----:B------:R-:W-:Y:S02]  /*0420*/  @!P3 FMUL R5, R5, 16777216 ;  /* 0x4b8000000505b820 */ /* 0x000fe40000400000 */
[----:B------:R-:W-:-:S04]  /*0430*/  @!P4 FMUL R6, R6, 16777216 ;  /* 0x4b8000000606c820 */ /* 0x000fc80000400000 */
[----:B------:R-:W1:Y:S01]  /*0440*/  MUFU.RCP R5, R5 ;  /* 0x0000000500057308 */ /* 0x000e620000001000 */
[----:B---3--:R-:W-:-:S07]  /*0450*/  @P2 FMUL R22, R22, 0.25 ;  /* 0x3e80000016162820 */ /* 0x008fce0000400000 */
[----:B------:R-:W2:Y:S01]  /*0460*/  MUFU.RCP R6, R6 ;  /* 0x0000000600067308 */ /* 0x000ea20000001000 */
[----:B-----5:R-:W-:Y:S01]  /*0470*/  @P1 FMUL R17, R17, 0.25 ;  /* 0x3e80000011111820 */ /* 0x020fe20000400000 */
[----:B------:R-:W-:-:S03]  /*0480*/  @!P3 FMUL R22, R22, 16777216 ;  /* 0x4b8000001616b820 */ /* 0x000fc60000400000 */
[----:B------:R-:W-:Y:S01]  /*0490*/  @!P4 FMUL R17, R17, 16777216 ;  /* 0x4b8000001111c820 */ /* 0x000fe20000400000 */
[----:B-1----:R-:W-:-:S03]  /*04a0*/  FMUL R16, R5, R22 ;  /* 0x0000001605107220 */ /* 0x002fc60000400000 */
[----:B--2---:R-:W-:Y:S01]  /*04b0*/  FMUL R17, R6, R17 ;  /* 0x0000001106117220 */ /* 0x004fe20000400000 */
[----:B------:R-:W-:Y:S06]  /*04c0*/  @P0 EXIT ;  /* 0x000000000000094d */ /* 0x000fec0003800000 */
[----:B------:R-:W-:Y:S01]  /*04d0*/  STG.E.64 desc[UR4][R2.64], R16 ;  /* 0x0000001002007986 */ /* 0x000fe2000c101b04 */
[----:B------:R-:W-:Y:S05]  /*04e0*/  EXIT ;  /* 0x000000000000794d */ /* 0x000fea0003800000 */
.L_x_0:
[----:B------:R-:W-:-:S00]  /*04f0*/  BRA `(.L_x_0) ;  /* 0xfffffffc00fc7947 */ /* 0x000fc0000383ffff */
[----:B------:R-:W-:-:S00]  /*0500*/  NOP ;  /* 0x0000000000007918 */ /* 0x000fc00000000000 */
[----:B------:R-:W-:-:S00]  /*0510*/  NOP ;  /* 0x0000000000007918 */ /* 0x000fc00000000000 */
[----:B------:R-:W-:-:S00]  /*0520*/  NOP ;  /* 0x0000000000007918 */ /* 0x000fc00000000000 */
[----:B------:R-:W-:-:S00]  /*0530*/  NOP ;  /* 0x0000000000007918 */ /* 0x000fc00000000000 */
[----:B------:R-:W-:-:S00]  /*0540*/  NOP ;  /* 0x0000000000007918 */ /* 0x000fc00000000000 */
[----:B------:R-:W-:-:S00]  /*0550*/  NOP ;  /* 0x0000000000007918 */ /* 0x000fc00000000000 */
[----:B------:R-:W-:-:S00]  /*0560*/  NOP ;  /* 0x0000000000007918 */ /* 0x000fc00000000000 */
[----:B------:R-:W-:-:S00]  /*0570*/  NOP ;  /* 0x0000000000007918 */ /* 0x000fc00000000000 */
.L_x_1:


//--------------------- .nv.global.init           --------------------------
	.section	.nv.global.init,"aw",@progbits
.nv.global.init:
	.type		_$_str,@object
	.size		_$_str,(_$_str_$_2 - _$_str)
_$_str:
        /*0000*/ 	.byte	0x5f, 0x5f, 0x43, 0x55, 0x44, 0x41, 0x5f, 0x46, 0x54, 0x5a, 0x00
	.type		_$_str_$_2,@object
	.size		_$_str_$_2,(.L_1 - _$_str_$_2)
_$_str_$_2:
        /*000b*/ 	.byte	0x5f, 0x5f, 0x43, 0x55, 0x44, 0x41, 0x5f, 0x50, 0x52, 0x45, 0x43, 0x5f, 0x53, 0x51, 0x52, 0x54
        /*001b*/ 	.byte	0x00
.L_1:


//--------------------- .nv.constant0.triton_poi_fused_div_7 --------------------------
	.section	.nv.constant0.triton_poi_fused_div_7,"a",@progbits
	.sectionflags	@""
	.align	4
.nv.constant0.triton_poi_fused_div_7:
	.zero		548
